//
// Generated by NVIDIA NVVM Compiler
//
// Compiler Build ID: CL-36424714
// Cuda compilation tools, release 13.0, V13.0.88
// Based on NVVM 20.0.0
//

.version 9.0
.target sm_100
.address_size 64

	// .globl	FxchCudaCompareKernel

.visible .entry FxchCudaCompareKernel(
	.param .u64 .ptr .align 1 FxchCudaCompareKernel_param_0,
	.param .u64 .ptr .align 1 FxchCudaCompareKernel_param_1,
	.param .u64 .ptr .align 1 FxchCudaCompareKernel_param_2,
	.param .u64 .ptr .align 1 FxchCudaCompareKernel_param_3,
	.param .u64 .ptr .align 1 FxchCudaCompareKernel_param_4,
	.param .u64 .ptr .align 1 FxchCudaCompareKernel_param_5,
	.param .u64 .ptr .align 1 FxchCudaCompareKernel_param_6,
	.param .u32 FxchCudaCompareKernel_param_7,
	.param .u32 FxchCudaCompareKernel_param_8,
	.param .u64 .ptr .align 1 FxchCudaCompareKernel_param_9,
	.param .u32 FxchCudaCompareKernel_param_10,
	.param .u32 FxchCudaCompareKernel_param_11,
	.param .u32 FxchCudaCompareKernel_param_12,
	.param .u32 FxchCudaCompareKernel_param_13,
	.param .u64 .ptr .align 1 FxchCudaCompareKernel_param_14,
	.param .u64 .ptr .align 1 FxchCudaCompareKernel_param_15
)
{
	.reg .pred 	%p<77>;
	.reg .b32 	%r<76>;
	.reg .b64 	%rd<75>;

	ld.param.u64 	%rd8, [FxchCudaCompareKernel_param_0];
	ld.param.u64 	%rd10, [FxchCudaCompareKernel_param_2];
	ld.param.u64 	%rd11, [FxchCudaCompareKernel_param_3];
	ld.param.u64 	%rd12, [FxchCudaCompareKernel_param_4];
	ld.param.u64 	%rd13, [FxchCudaCompareKernel_param_5];
	ld.param.u64 	%rd14, [FxchCudaCompareKernel_param_6];
	ld.param.u32 	%r28, [FxchCudaCompareKernel_param_7];
	ld.param.u32 	%r23, [FxchCudaCompareKernel_param_8];
	ld.param.u64 	%rd15, [FxchCudaCompareKernel_param_9];
	ld.param.u32 	%r24, [FxchCudaCompareKernel_param_10];
	ld.param.u32 	%r25, [FxchCudaCompareKernel_param_11];
	ld.param.u32 	%r26, [FxchCudaCompareKernel_param_12];
	ld.param.u32 	%r27, [FxchCudaCompareKernel_param_13];
	ld.param.u64 	%rd16, [FxchCudaCompareKernel_param_14];
	ld.param.u64 	%rd17, [FxchCudaCompareKernel_param_15];
	cvta.to.global.u64 	%rd1, %rd17;
	cvta.to.global.u64 	%rd2, %rd15;
	mov.u32 	%r29, %ctaid.x;
	mov.u32 	%r30, %ntid.x;
	mov.u32 	%r31, %tid.x;
	mad.lo.s32 	%r1, %r29, %r30, %r31;
	setp.ge.s32 	%p1, %r1, %r28;
	@%p1 bra 	$L__BB0_42;
	cvta.to.global.u64 	%rd19, %rd10;
	mul.wide.s32 	%rd20, %r1, 4;
	add.s64 	%rd21, %rd19, %rd20;
	ld.global.u32 	%r2, [%rd21];
	setp.eq.s64 	%p2, %rd8, 0;
	mov.b64 	%rd4, 0;
	@%p2 bra 	$L__BB0_3;
	ld.param.u64 	%rd73, [FxchCudaCompareKernel_param_1];
	cvta.to.global.u64 	%rd22, %rd73;
	mul.wide.s32 	%rd23, %r1, 4;
	add.s64 	%rd24, %rd22, %rd23;
	ld.global.u32 	%r32, [%rd24];
	cvta.to.global.u64 	%rd25, %rd8;
	mul.wide.s32 	%rd26, %r32, 4;
	add.s64 	%rd4, %rd25, %rd26;
$L__BB0_3:
	setp.ne.s64 	%p3, %rd8, 0;
	min.s32 	%r33, %r24, %r2;
	setp.gt.s32 	%p4, %r33, 0;
	setp.ne.s64 	%p5, %rd15, 0;
	and.pred  	%p6, %p5, %p3;
	and.pred  	%p7, %p6, %p4;
	@%p7 bra 	$L__BB0_5;
	mul.wide.s32 	%rd71, %r1, 4;
	add.s64 	%rd72, %rd1, %rd71;
	mov.b32 	%r64, 0;
	st.global.u32 	[%rd72], %r64;
	bra.uni 	$L__BB0_42;
$L__BB0_5:
	ld.global.u32 	%r34, [%rd4];
	ld.global.u32 	%r35, [%rd2];
	setp.eq.s32 	%p8, %r34, %r35;
	@%p8 bra 	$L__BB0_7;
	mul.wide.s32 	%rd27, %r1, 4;
	add.s64 	%rd28, %rd1, %rd27;
	mov.b32 	%r36, 0;
	st.global.u32 	[%rd28], %r36;
	bra.uni 	$L__BB0_42;
$L__BB0_7:
	cvta.to.global.u64 	%rd29, %rd11;
	mul.wide.s32 	%rd30, %r1, 4;
	add.s64 	%rd31, %rd29, %rd30;
	ld.global.u32 	%r37, [%rd31];
	setp.eq.s32 	%p9, %r37, %r25;
	@%p9 bra 	$L__BB0_9;
	add.s64 	%rd33, %rd1, %rd30;
	mov.b32 	%r38, 0;
	st.global.u32 	[%rd33], %r38;
	bra.uni 	$L__BB0_42;
$L__BB0_9:
	setp.gt.s32 	%p10, %r23, 0;
	setp.ne.s64 	%p11, %rd14, 0;
	setp.ne.s64 	%p12, %rd16, 0;
	and.pred  	%p13, %p11, %p12;
	and.pred  	%p14, %p13, %p10;
	@%p14 bra 	$L__BB0_11;
	add.s64 	%rd70, %rd1, %rd30;
	mov.b32 	%r63, 0;
	st.global.u32 	[%rd70], %r63;
	bra.uni 	$L__BB0_42;
$L__BB0_11:
	mul.lo.s32 	%r40, %r23, %r1;
	cvt.s64.s32 	%rd5, %r40;
	cvta.to.global.u64 	%rd6, %rd14;
	cvta.to.global.u64 	%rd7, %rd16;
	mov.b32 	%r65, 0;
	bra.uni 	$L__BB0_13;
$L__BB0_12:
	add.s32 	%r65, %r65, 1;
	setp.eq.s32 	%p76, %r65, %r23;
	@%p76 bra 	$L__BB0_43;
$L__BB0_13:
	cvt.u64.u32 	%rd34, %r65;
	add.s64 	%rd35, %rd34, %rd5;
	shl.b64 	%rd36, %rd35, 2;
	add.s64 	%rd37, %rd6, %rd36;
	ld.global.u32 	%r41, [%rd37];
	mul.wide.u32 	%rd38, %r65, 4;
	add.s64 	%rd39, %rd7, %rd38;
	ld.global.u32 	%r42, [%rd39];
	and.b32  	%r43, %r42, %r41;
	setp.eq.s32 	%p15, %r43, 0;
	@%p15 bra 	$L__BB0_12;
	cvta.to.global.u64 	%rd40, %rd12;
	add.s64 	%rd42, %rd40, %rd30;
	ld.global.u32 	%r5, [%rd42];
	cvta.to.global.u64 	%rd43, %rd13;
	add.s64 	%rd44, %rd43, %rd30;
	ld.global.u32 	%r6, [%rd44];
	min.s32 	%r44, %r27, %r6;
	setp.lt.s32 	%p16, %r44, 1;
	@%p16 bra 	$L__BB0_19;
	max.s32 	%r45, %r5, %r6;
	setp.lt.s32 	%p17, %r45, %r2;
	setp.lt.s32 	%p18, %r26, %r24;
	and.pred  	%p19, %p18, %p17;
	setp.lt.s32 	%p20, %r27, %r24;
	and.pred  	%p21, %p20, %p19;
	@%p21 bra 	$L__BB0_17;
	add.s64 	%rd66, %rd1, %rd30;
	mov.b32 	%r61, 0;
	st.global.u32 	[%rd66], %r61;
	bra.uni 	$L__BB0_42;
$L__BB0_17:
	mul.wide.s32 	%rd45, %r5, 4;
	add.s64 	%rd46, %rd4, %rd45;
	ld.global.u32 	%r46, [%rd46];
	mul.wide.u32 	%rd47, %r6, 4;
	add.s64 	%rd48, %rd4, %rd47;
	ld.global.u32 	%r48, [%rd48];
	mul.wide.s32 	%rd49, %r26, 4;
	add.s64 	%rd50, %rd2, %rd49;
	ld.global.u32 	%r50, [%rd50];
	mul.wide.u32 	%rd51, %r27, 4;
	add.s64 	%rd52, %rd2, %rd51;
	ld.global.u32 	%r52, [%rd52];
	setp.ne.s32 	%p22, %r46, %r50;
	setp.ne.s32 	%p23, %r46, %r52;
	and.pred  	%p24, %p22, %p23;
	setp.ne.s32 	%p25, %r48, %r50;
	and.pred  	%p26, %p24, %p25;
	setp.ne.s32 	%p27, %r48, %r52;
	and.pred  	%p28, %p26, %p27;
	@%p28 bra 	$L__BB0_19;
	add.s64 	%rd64, %rd1, %rd30;
	mov.b32 	%r60, 0;
	st.global.u32 	[%rd64], %r60;
	bra.uni 	$L__BB0_42;
$L__BB0_19:
	mov.b32 	%r69, 0;
	mov.u32 	%r71, %r69;
$L__BB0_20:
	setp.ge.s32 	%p29, %r69, %r2;
	@%p29 bra 	$L__BB0_24;
	mov.u32 	%r68, %r69;
$L__BB0_22:
	setp.gt.s32 	%p30, %r5, 0;
	setp.gt.s32 	%p31, %r6, 0;
	setp.eq.s32 	%p32, %r68, %r5;
	and.pred  	%p33, %p30, %p32;
	setp.eq.s32 	%p34, %r68, %r6;
	and.pred  	%p35, %p31, %p34;
	or.pred  	%p36, %p33, %p35;
	not.pred 	%p37, %p36;
	mov.u32 	%r69, %r68;
	@%p37 bra 	$L__BB0_24;
	add.s32 	%r68, %r68, 1;
	setp.ne.s32 	%p38, %r68, %r2;
	mov.u32 	%r69, %r2;
	@%p38 bra 	$L__BB0_22;
$L__BB0_24:
	setp.ge.s32 	%p39, %r71, %r24;
	@%p39 bra 	$L__BB0_28;
	mov.u32 	%r70, %r71;
$L__BB0_26:
	setp.gt.s32 	%p40, %r26, 0;
	setp.gt.s32 	%p41, %r27, 0;
	setp.eq.s32 	%p42, %r70, %r26;
	and.pred  	%p43, %p40, %p42;
	setp.eq.s32 	%p44, %r70, %r27;
	and.pred  	%p45, %p41, %p44;
	or.pred  	%p46, %p43, %p45;
	not.pred 	%p47, %p46;
	mov.u32 	%r71, %r70;
	@%p47 bra 	$L__BB0_28;
	add.s32 	%r70, %r70, 1;
	setp.ne.s32 	%p48, %r70, %r24;
	mov.u32 	%r71, %r24;
	@%p48 bra 	$L__BB0_26;
$L__BB0_28:
	setp.lt.s32 	%p49, %r69, %r2;
	setp.lt.s32 	%p50, %r71, %r24;
	and.pred  	%p51, %p49, %p50;
	@%p51 bra 	$L__BB0_38;
	setp.ge.s32 	%p53, %r69, %r2;
	mov.u32 	%r73, %r69;
	@%p53 bra 	$L__BB0_32;
$L__BB0_30:
	setp.gt.s32 	%p54, %r5, 0;
	setp.gt.s32 	%p55, %r6, 0;
	setp.eq.s32 	%p56, %r69, %r5;
	and.pred  	%p57, %p54, %p56;
	setp.eq.s32 	%p58, %r69, %r6;
	and.pred  	%p59, %p55, %p58;
	or.pred  	%p60, %p57, %p59;
	not.pred 	%p61, %p60;
	mov.u32 	%r73, %r69;
	@%p61 bra 	$L__BB0_32;
	add.s32 	%r69, %r69, 1;
	setp.ne.s32 	%p62, %r69, %r2;
	mov.u32 	%r73, %r2;
	@%p62 bra 	$L__BB0_30;
$L__BB0_32:
	setp.ge.s32 	%p63, %r71, %r24;
	@%p63 bra 	$L__BB0_36;
	mov.u32 	%r74, %r71;
$L__BB0_34:
	setp.gt.s32 	%p64, %r26, 0;
	setp.gt.s32 	%p65, %r27, 0;
	setp.eq.s32 	%p66, %r74, %r26;
	and.pred  	%p67, %p64, %p66;
	setp.eq.s32 	%p68, %r74, %r27;
	and.pred  	%p69, %p65, %p68;
	or.pred  	%p70, %p67, %p69;
	not.pred 	%p71, %p70;
	mov.u32 	%r71, %r74;
	@%p71 bra 	$L__BB0_36;
	add.s32 	%r74, %r74, 1;
	setp.ne.s32 	%p72, %r74, %r24;
	mov.u32 	%r71, %r24;
	@%p72 bra 	$L__BB0_34;
$L__BB0_36:
	setp.eq.s32 	%p73, %r73, %r2;
	setp.eq.s32 	%p74, %r71, %r24;
	and.pred  	%p75, %p73, %p74;
	@%p75 bra 	$L__BB0_41;
	add.s64 	%rd62, %rd1, %rd30;
	mov.b32 	%r59, 0;
	st.global.u32 	[%rd62], %r59;
	bra.uni 	$L__BB0_42;
$L__BB0_38:
	mul.wide.s32 	%rd53, %r69, 4;
	add.s64 	%rd54, %rd4, %rd53;
	ld.global.u32 	%r55, [%rd54];
	mul.wide.s32 	%rd55, %r71, 4;
	add.s64 	%rd56, %rd2, %rd55;
	ld.global.u32 	%r56, [%rd56];
	setp.eq.s32 	%p52, %r55, %r56;
	@%p52 bra 	$L__BB0_40;
	add.s64 	%rd58, %rd1, %rd30;
	mov.b32 	%r57, 0;
	st.global.u32 	[%rd58], %r57;
	bra.uni 	$L__BB0_42;
$L__BB0_40:
	add.s32 	%r69, %r69, 1;
	add.s32 	%r71, %r71, 1;
	bra.uni 	$L__BB0_20;
$L__BB0_41:
	add.s64 	%rd60, %rd1, %rd30;
	mov.b32 	%r58, 1;
	st.global.u32 	[%rd60], %r58;
$L__BB0_42:
	ret;
$L__BB0_43:
	add.s64 	%rd68, %rd1, %rd30;
	mov.b32 	%r62, 0;
	st.global.u32 	[%rd68], %r62;
	bra.uni 	$L__BB0_42;

}


// ===== COMPILED SASS (sm_100) =====

	.target	sm_100

	.elftype	@"ET_EXEC"


//--------------------- .note.nv.tkinfo           --------------------------
	.section	.note.nv.tkinfo,"",@"SHT_NOTE"
	.sectionflags	@"SHF_NOTE_NV_TKINFO"
	.tkinfo
        /*0018*/ 	.word	0x00000002
        /*0030*/ 	.string	""
        /*0030*/ 	.string	"ptxas"
        /*0030*/ 	.string	"Cuda compilation tools, release 13.0, V13.0.88"
        /*0030*/ 	.string	"Build cuda_13.0.r13.0/compiler.36424714_0"
        /*0030*/ 	.string	"-arch sm_100 -m 64 "



//--------------------- .note.nv.cuinfo           --------------------------
	.section	.note.nv.cuinfo,"",@"SHT_NOTE"
	.sectionflags	@"SHF_NOTE_NV_CUINFO"
        /*0018*/ 	.short	0x0002
        /*001a*/ 	.short	0x0064
        /*001c*/ 	.short	0x0082
	.zero		2


//--------------------- .nv.info                  --------------------------
	.section	.nv.info,"",@"SHT_CUDA_INFO"
	.align	4


	//----- nvinfo : EIATTR_REGCOUNT
	.align		4
        /*0000*/ 	.byte	0x04, 0x2f
        /*0002*/ 	.short	(.L_1 - .L_0)
	.align		4
.L_0:
        /*0004*/ 	.word	index@(FxchCudaCompareKernel)
        /*0008*/ 	.word	0x00000014


	//----- nvinfo : EIATTR_FRAME_SIZE
	.align		4
.L_1:
        /*000c*/ 	.byte	0x04, 0x11
        /*000e*/ 	.short	(.L_3 - .L_2)
	.align		4
.L_2:
        /*0010*/ 	.word	index@(FxchCudaCompareKernel)
        /*0014*/ 	.word	0x00000000


	//----- nvinfo : EIATTR_MIN_STACK_SIZE
	.align		4
.L_3:
        /*0018*/ 	.byte	0x04, 0x12
        /*001a*/ 	.short	(.L_5 - .L_4)
	.align		4
.L_4:
        /*001c*/ 	.word	index@(FxchCudaCompareKernel)
        /*0020*/ 	.word	0x00000000
.L_5:


//--------------------- .nv.compat                --------------------------
	.section	.nv.compat,"",@"SHT_CUDA_COMPAT_INFO"
	.align	4
        /*0000*/ 	.byte	0x02, 0x09, 0x00, 0x00, 0x02, 0x02, 0x01, 0x00, 0x02, 0x05, 0x05, 0x00, 0x03, 0x07, 0x01, 0x01
        /*0010*/ 	.byte	0x02, 0x03, 0x00, 0x00, 0x02, 0x06, 0x01, 0x00, 0x04, 0x0b, 0x08, 0x00, 0x09, 0x00, 0x00, 0x00
        /*0020*/ 	.byte	0x00, 0x00, 0x00, 0x00


//--------------------- .nv.info.FxchCudaCompareKernel --------------------------
	.section	.nv.info.FxchCudaCompareKernel,"",@"SHT_CUDA_INFO"
	.sectionflags	@""
	.align	4


	//----- nvinfo : EIATTR_CUDA_API_VERSION
	.align		4
        /*0000*/ 	.byte	0x04, 0x37
        /*0002*/ 	.short	(.L_7 - .L_6)
.L_6:
        /*0004*/ 	.word	0x00000082


	//----- nvinfo : EIATTR_KPARAM_INFO
	.align		4
.L_7:
        /*0008*/ 	.byte	0x04, 0x17
        /*000a*/ 	.short	(.L_9 - .L_8)
.L_8:
        /*000c*/ 	.word	0x00000000
        /*0010*/ 	.short	0x000f
        /*0012*/ 	.short	0x0060
        /*0014*/ 	.byte	0x00, 0xf5, 0x21, 0x00


	//----- nvinfo : EIATTR_KPARAM_INFO
	.align		4
.L_9:
        /*0018*/ 	.byte	0x04, 0x17
        /*001a*/ 	.short	(.L_11 - .L_10)
.L_10:
        /*001c*/ 	.word	0x00000000
        /*0020*/ 	.short	0x000e
        /*0022*/ 	.short	0x0058
        /*0024*/ 	.byte	0x00, 0xf5, 0x21, 0x00


	//----- nvinfo : EIATTR_KPARAM_INFO
	.align		4
.L_11:
        /*0028*/ 	.byte	0x04, 0x17
        /*002a*/ 	.short	(.L_13 - .L_12)
.L_12:
        /*002c*/ 	.word	0x00000000
        /*0030*/ 	.short	0x000d
        /*0032*/ 	.short	0x0054
        /*0034*/ 	.byte	0x00, 0xf0, 0x11, 0x00


	//----- nvinfo : EIATTR_KPARAM_INFO
	.align		4
.L_13:
        /*0038*/ 	.byte	0x04, 0x17
        /*003a*/ 	.short	(.L_15 - .L_14)
.L_14:
        /*003c*/ 	.word	0x00000000
        /*0040*/ 	.short	0x000c
        /*0042*/ 	.short	0x0050
        /*0044*/ 	.byte	0x00, 0xf0, 0x11, 0x00


	//----- nvinfo : EIATTR_KPARAM_INFO
	.align		4
.L_15:
        /*0048*/ 	.byte	0x04, 0x17
        /*004a*/ 	.short	(.L_17 - .L_16)
.L_16:
        /*004c*/ 	.word	0x00000000
        /*0050*/ 	.short	0x000b
        /*0052*/ 	.short	0x004c
        /*0054*/ 	.byte	0x00, 0xf0, 0x11, 0x00


	//----- nvinfo : EIATTR_KPARAM_INFO
	.align		4
.L_17:
        /*0058*/ 	.byte	0x04, 0x17
        /*005a*/ 	.short	(.L_19 - .L_18)
.L_18:
        /*005c*/ 	.word	0x00000000
        /*0060*/ 	.short	0x000a
        /*0062*/ 	.short	0x0048
        /*0064*/ 	.byte	0x00, 0xf0, 0x11, 0x00


	//----- nvinfo : EIATTR_KPARAM_INFO
	.align		4
.L_19:
        /*0068*/ 	.byte	0x04, 0x17
        /*006a*/ 	.short	(.L_21 - .L_20)
.L_20:
        /*006c*/ 	.word	0x00000000
        /*0070*/ 	.short	0x0009
        /*0072*/ 	.short	0x0040
        /*0074*/ 	.byte	0x00, 0xf5, 0x21, 0x00


	//----- nvinfo : EIATTR_KPARAM_INFO
	.align		4
.L_21:
        /*0078*/ 	.byte	0x04, 0x17
        /*007a*/ 	.short	(.L_23 - .L_22)
.L_22:
        /*007c*/ 	.word	0x00000000
        /*0080*/ 	.short	0x0008
        /*0082*/ 	.short	0x003c
        /*0084*/ 	.byte	0x00, 0xf0, 0x11, 0x00


	//----- nvinfo : EIATTR_KPARAM_INFO
	.align		4
.L_23:
        /*0088*/ 	.byte	0x04, 0x17
        /*008a*/ 	.short	(.L_25 - .L_24)
.L_24:
        /*008c*/ 	.word	0x00000000
        /*0090*/ 	.short	0x0007
        /*0092*/ 	.short	0x0038
        /*0094*/ 	.byte	0x00, 0xf0, 0x11, 0x00


	//----- nvinfo : EIATTR_KPARAM_INFO
	.align		4
.L_25:
        /*0098*/ 	.byte	0x04, 0x17
        /*009a*/ 	.short	(.L_27 - .L_26)
.L_26:
        /*009c*/ 	.word	0x00000000
        /*00a0*/ 	.short	0x0006
        /*00a2*/ 	.short	0x0030
        /*00a4*/ 	.byte	0x00, 0xf5, 0x21, 0x00


	//----- nvinfo : EIATTR_KPARAM_INFO
	.align		4
.L_27:
        /*00a8*/ 	.byte	0x04, 0x17
        /*00aa*/ 	.short	(.L_29 - .L_28)
.L_28:
        /*00ac*/ 	.word	0x00000000
        /*00b0*/ 	.short	0x0005
        /*00b2*/ 	.short	0x0028
        /*00b4*/ 	.byte	0x00, 0xf5, 0x21, 0x00


	//----- nvinfo : EIATTR_KPARAM_INFO
	.align		4
.L_29:
        /*00b8*/ 	.byte	0x04, 0x17
        /*00ba*/ 	.short	(.L_31 - .L_30)
.L_30:
        /*00bc*/ 	.word	0x00000000
        /*00c0*/ 	.short	0x0004
        /*00c2*/ 	.short	0x0020
        /*00c4*/ 	.byte	0x00, 0xf5, 0x21, 0x00


	//----- nvinfo : EIATTR_KPARAM_INFO
	.align		4
.L_31:
        /*00c8*/ 	.byte	0x04, 0x17
        /*00ca*/ 	.short	(.L_33 - .L_32)
.L_32:
        /*00cc*/ 	.word	0x00000000
        /*00d0*/ 	.short	0x0003
        /*00d2*/ 	.short	0x0018
        /*00d4*/ 	.byte	0x00, 0xf5, 0x21, 0x00


	//----- nvinfo : EIATTR_KPARAM_INFO
	.align		4
.L_33:
        /*00d8*/ 	.byte	0x04, 0x17
        /*00da*/ 	.short	(.L_35 - .L_34)
.L_34:
        /*00dc*/ 	.word	0x00000000
        /*00e0*/ 	.short	0x0002
        /*00e2*/ 	.short	0x0010
        /*00e4*/ 	.byte	0x00, 0xf5, 0x21, 0x00


	//----- nvinfo : EIATTR_KPARAM_INFO
	.align		4
.L_35:
        /*00e8*/ 	.byte	0x04, 0x17
        /*00ea*/ 	.short	(.L_37 - .L_36)
.L_36:
        /*00ec*/ 	.word	0x00000000
        /*00f0*/ 	.short	0x0001
        /*00f2*/ 	.short	0x0008
        /*00f4*/ 	.byte	0x00, 0xf5, 0x21, 0x00


	//----- nvinfo : EIATTR_KPARAM_INFO
	.align		4
.L_37:
        /*00f8*/ 	.byte	0x04, 0x17
        /*00fa*/ 	.short	(.L_39 - .L_38)
.L_38:
        /*00fc*/ 	.word	0x00000000
        /*0100*/ 	.short	0x0000
        /*0102*/ 	.short	0x0000
        /*0104*/ 	.byte	0x00, 0xf5, 0x21, 0x00


	//----- nvinfo : EIATTR_SPARSE_MMA_MASK
	.align		4
.L_39:
        /*0108*/ 	.byte	0x03, 0x50
        /*010a*/ 	.short	0x0000


	//----- nvinfo : EIATTR_MAXREG_COUNT
	.align		4
        /*010c*/ 	.byte	0x03, 0x1b
        /*010e*/ 	.short	0x00ff


	//----- nvinfo : EIATTR_MERCURY_ISA_VERSION
	.align		4
        /*0110*/ 	.byte	0x03, 0x5f
        /*0112*/ 	.short	0x0101


	//----- nvinfo : EIATTR_VRC_CTA_INIT_COUNT
	.align		4
        /*0114*/ 	.byte	0x02, 0x4a
	.zero		1
	.zero		1


	//----- nvinfo : EIATTR_EXIT_INSTR_OFFSETS
	.align		4
        /*0118*/ 	.byte	0x04, 0x1c
        /*011a*/ 	.short	(.L_41 - .L_40)


	//   ....[0]....
.L_40:
        /*011c*/ 	.word	0x00000070


	//   ....[1]....
        /*0120*/ 	.word	0x000001e0


	//   ....[2]....
        /*0124*/ 	.word	0x00000280


	//   ....[3]....
        /*0128*/ 	.word	0x00000310


	//   ....[4]....
        /*012c*/ 	.word	0x000003d0


	//   ....[5]....
        /*0130*/ 	.word	0x00000530


	//   ....[6]....
        /*0134*/ 	.word	0x00000690


	//   ....[7]....
        /*0138*/ 	.word	0x000007a0


	//   ....[8]....
        /*013c*/ 	.word	0x00000b00


	//   ....[9]....
        /*0140*/ 	.word	0x00000d70


	//   ....[10]....
        /*0144*/ 	.word	0x00000dc0


	//----- nvinfo : EIATTR_CRS_STACK_SIZE
	.align		4
.L_41:
        /*0148*/ 	.byte	0x04, 0x1e
        /*014a*/ 	.short	(.L_43 - .L_42)
.L_42:
        /*014c*/ 	.word	0x00000000


	//----- nvinfo : EIATTR_CBANK_PARAM_SIZE
	.align		4
.L_43:
        /*0150*/ 	.byte	0x03, 0x19
        /*0152*/ 	.short	0x0068


	//----- nvinfo : EIATTR_PARAM_CBANK
	.align		4
        /*0154*/ 	.byte	0x04, 0x0a
        /*0156*/ 	.short	(.L_45 - .L_44)
	.align		4
.L_44:
        /*0158*/ 	.word	index@(.nv.constant0.FxchCudaCompareKernel)
        /*015c*/ 	.short	0x0380
        /*015e*/ 	.short	0x0068


	//----- nvinfo : EIATTR_SW_WAR
	.align		4
.L_45:
        /*0160*/ 	.byte	0x04, 0x36
        /*0162*/ 	.short	(.L_47 - .L_46)
.L_46:
        /*0164*/ 	.word	0x00000008
.L_47:


//--------------------- .nv.callgraph             --------------------------
	.section	.nv.callgraph,"",@"SHT_CUDA_CALLGRAPH"
	.align	4
	.sectionentsize	8
	.align		4
        /*0000*/ 	.word	0x00000000
	.align		4
        /*0004*/ 	.word	0xffffffff
	.align		4
        /*0008*/ 	.word	0x00000000
	.align		4
        /*000c*/ 	.word	0xfffffffe
	.align		4
        /*0010*/ 	.word	0x00000000
	.align		4
        /*0014*/ 	.word	0xfffffffd
	.align		4
        /*0018*/ 	.word	0x00000000
	.align		4
        /*001c*/ 	.word	0xfffffffc


//--------------------- .text.FxchCudaCompareKernel --------------------------
	.section	.text.FxchCudaCompareKernel,"ax",@progbits
	.align	128
        .global         FxchCudaCompareKernel
        .type           FxchCudaCompareKernel,@function
        .size           FxchCudaCompareKernel,(.L_x_21 - FxchCudaCompareKernel)
        .other          FxchCudaCompareKernel,@"STO_CUDA_ENTRY STV_DEFAULT"
FxchCudaCompareKernel:
.text.FxchCudaCompareKernel:
[----:B------:R-:W-:Y:S01]  /*0000*/  LDC R1, c[0x0][0x37c] ;  /* 0x0000df00ff017b82 */ /* 0x000fe20000000800 */
[----:B------:R-:W0:Y:S07]  /*0010*/  S2R R3, SR_TID.X ;  /* 0x0000000000037919 */ /* 0x000e2e0000002100 */
[----:B------:R-:W0:Y:S01]  /*0020*/  S2UR UR4, SR_CTAID.X ;  /* 0x00000000000479c3 */ /* 0x000e220000002500 */
[----:B------:R-:W1:Y:S07]  /*0030*/  LDCU UR5, c[0x0][0x3b8] ;  /* 0x00007700ff0577ac */ /* 0x000e6e0008000800 */
[----:B------:R-:W0:Y:S02]  /*0040*/  LDC R0, c[0x0][0x360] ;  /* 0x0000d800ff007b82 */ /* 0x000e240000000800 */
[----:B0-----:R-:W-:-:S05]  /*0050*/  IMAD R0, R0, UR4, R3 ;  /* 0x0000000400007c24 */ /* 0x001fca000f8e0203 */
[----:B-1----:R-:W-:-:S13]  /*0060*/  ISETP.GE.AND P0, PT, R0, UR5, PT ;  /* 0x0000000500007c0c */ /* 0x002fda000bf06270 */
[----:B------:R-:W-:Y:S05]  /*0070*/  @P0 EXIT ;  /* 0x000000000000094d */ /* 0x000fea0003800000 */
[----:B------:R-:W0:Y:S01]  /*0080*/  LDC.64 R2, c[0x0][0x390] ;  /* 0x0000e400ff027b82 */ /* 0x000e220000000a00 */
[----:B------:R-:W1:Y:S01]  /*0090*/  LDCU.64 UR4, c[0x0][0x358] ;  /* 0x00006b00ff0477ac */ /* 0x000e620008000a00 */
[----:B------:R-:W2:Y:S06]  /*00a0*/  LDCU.64 UR6, c[0x0][0x380] ;  /* 0x00007000ff0677ac */ /* 0x000eac0008000a00 */
[----:B------:R-:W3:Y:S01]  /*00b0*/  LDC.64 R6, c[0x0][0x3c0] ;  /* 0x0000f000ff067b82 */ /* 0x000ee20000000a00 */
[----:B------:R-:W4:Y:S07]  /*00c0*/  LDCU UR8, c[0x0][0x3c8] ;  /* 0x00007900ff0877ac */ /* 0x000f2e0008000800 */
[----:B------:R-:W4:Y:S01]  /*00d0*/  LDC.64 R4, c[0x0][0x388] ;  /* 0x0000e200ff047b82 */ /* 0x000f220000000a00 */
[----:B0-----:R-:W-:-:S07]  /*00e0*/  IMAD.WIDE R2, R0, 0x4, R2 ;  /* 0x0000000400027825 */ /* 0x001fce00078e0202 */
[----:B------:R-:W0:Y:S01]  /*00f0*/  LDC.64 R8, c[0x0][0x380] ;  /* 0x0000e000ff087b82 */ /* 0x000e220000000a00 */
[----:B-1----:R-:W4:Y:S01]  /*0100*/  LDG.E R2, desc[UR4][R2.64] ;  /* 0x0000000402027981 */ /* 0x002f22000c1e1900 */
[----:B--2---:R-:W-:Y:S02]  /*0110*/  ISETP.NE.U32.AND P2, PT, RZ, UR6, PT ;  /* 0x00000006ff007c0c */ /* 0x004fe4000bf45070 */
[----:B---3--:R-:W-:Y:S02]  /*0120*/  ISETP.NE.U32.AND P1, PT, R6, RZ, PT ;  /* 0x000000ff0600720c */ /* 0x008fe40003f25070 */
[----:B------:R-:W-:Y:S02]  /*0130*/  ISETP.NE.AND.EX P2, PT, RZ, UR7, PT, P2 ;  /* 0x00000007ff007c0c */ /* 0x000fe4000bf45320 */
[----:B------:R-:W-:Y:S02]  /*0140*/  ISETP.NE.U32.AND P0, PT, RZ, UR6, PT ;  /* 0x00000006ff007c0c */ /* 0x000fe4000bf05070 */
[----:B------:R-:W-:-:S02]  /*0150*/  ISETP.NE.AND.EX P1, PT, R7, RZ, P2, P1 ;  /* 0x000000ff0700720c */ /* 0x000fc40001725310 */
[----:B------:R-:W-:-:S13]  /*0160*/  ISETP.NE.AND.EX P0, PT, RZ, UR7, PT, P0 ;  /* 0x00000007ff007c0c */ /* 0x000fda000bf05300 */
[----:B----4-:R-:W-:-:S05]  /*0170*/  @P0 IMAD.WIDE R4, R0, 0x4, R4 ;  /* 0x0000000400040825 */ /* 0x010fca00078e0204 */
[----:B------:R1:W5:Y:S01]  /*0180*/  @P0 LDG.E R11, desc[UR4][R4.64] ;  /* 0x00000004040b0981 */ /* 0x000362000c1e1900 */
[----:B------:R-:W-:-:S04]  /*0190*/  VIMNMX R3, PT, PT, R2, UR8, PT ;  /* 0x0000000802037c48 */ /* 0x000fc8000bfe0100 */
[----:B------:R-:W-:-:S13]  /*01a0*/  ISETP.GT.AND P1, PT, R3, RZ, P1 ;  /* 0x000000ff0300720c */ /* 0x000fda0000f24270 */
[----:B------:R-:W2:Y:S02]  /*01b0*/  @!P1 LDC.64 R6, c[0x0][0x3e0] ;  /* 0x0000f800ff069b82 */ /* 0x000ea40000000a00 */
[----:B--2---:R-:W-:-:S05]  /*01c0*/  @!P1 IMAD.WIDE R6, R0, 0x4, R6 ;  /* 0x0000000400069825 */ /* 0x004fca00078e0206 */
[----:B------:R1:W-:Y:S01]  /*01d0*/  @!P1 STG.E desc[UR4][R6.64], RZ ;  /* 0x000000ff06009986 */ /* 0x0003e2000c101904 */
[----:B0-----:R-:W-:Y:S05]  /*01e0*/  @!P1 EXIT ;  /* 0x000000000000994d */ /* 0x001fea0003800000 */
[----:B-1----:R-:W0:Y:S01]  /*01f0*/  LDC.64 R6, c[0x0][0x3c0] ;  /* 0x0000f000ff067b82 */ /* 0x002e220000000a00 */
[----:B------:R-:W-:Y:S02]  /*0200*/  CS2R R4, SRZ ;  /* 0x0000000000047805 */ /* 0x000fe4000001ff00 */
[----:B-----5:R-:W-:-:S05]  /*0210*/  @P0 IMAD.WIDE R4, R11, 0x4, R8 ;  /* 0x000000040b040825 */ /* 0x020fca00078e0208 */
[----:B------:R-:W2:Y:S04]  /*0220*/  LDG.E R3, desc[UR4][R4.64] ;  /* 0x0000000404037981 */ /* 0x000ea8000c1e1900 */
[----:B0-----:R-:W2:Y:S02]  /*0230*/  LDG.E R6, desc[UR4][R6.64] ;  /* 0x0000000406067981 */ /* 0x001ea4000c1e1900 */
[----:B--2---:R-:W-:-:S13]  /*0240*/  ISETP.NE.AND P0, PT, R3, R6, PT ;  /* 0x000000060300720c */ /* 0x004fda0003f05270 */
[----:B------:R-:W0:Y:S02]  /*0250*/  @P0 LDC.64 R8, c[0x0][0x3e0] ;  /* 0x0000f800ff080b82 */ /* 0x000e240000000a00 */
[----:B0-----:R-:W-:-:S05]  /*0260*/  @P0 IMAD.WIDE R8, R0, 0x4, R8 ;  /* 0x0000000400080825 */ /* 0x001fca00078e0208 */
[----:B------:R0:W-:Y:S01]  /*0270*/  @P0 STG.E desc[UR4][R8.64], RZ ;  /* 0x000000ff08000986 */ /* 0x0001e2000c101904 */
[----:B------:R-:W-:Y:S05]  /*0280*/  @P0 EXIT ;  /* 0x000000000000094d */ /* 0x000fea0003800000 */
[----:B------:R-:W1:Y:S01]  /*0290*/  LDC.64 R6, c[0x0][0x398] ;  /* 0x0000e600ff067b82 */ /* 0x000e620000000a00 */
[----:B------:R-:W2:Y:S01]  /*02a0*/  LDCU UR6, c[0x0][0x3cc] ;  /* 0x00007980ff0677ac */ /* 0x000ea20008000800 */
[----:B-1----:R-:W-:-:S06]  /*02b0*/  IMAD.WIDE R6, R0, 0x4, R6 ;  /* 0x0000000400067825 */ /* 0x002fcc00078e0206 */
[----:B------:R-:W2:Y:S02]  /*02c0*/  LDG.E R6, desc[UR4][R6.64] ;  /* 0x0000000406067981 */ /* 0x000ea4000c1e1900 */
[----:B--2---:R-:W-:-:S13]  /*02d0*/  ISETP.NE.AND P0, PT, R6, UR6, PT ;  /* 0x0000000606007c0c */ /* 0x004fda000bf05270 */
[----:B0-----:R-:W0:Y:S02]  /*02e0*/  @P0 LDC.64 R8, c[0x0][0x3e0] ;  /* 0x0000f800ff080b82 */ /* 0x001e240000000a00 */
[----:B0-----:R-:W-:-:S05]  /*02f0*/  @P0 IMAD.WIDE R8, R0, 0x4, R8 ;  /* 0x0000000400080825 */ /* 0x001fca00078e0208 */
[----:B------:R0:W-:Y:S01]  /*0300*/  @P0 STG.E desc[UR4][R8.64], RZ ;  /* 0x000000ff08000986 */ /* 0x0001e2000c101904 */
[----:B------:R-:W-:Y:S05]  /*0310*/  @P0 EXIT ;  /* 0x000000000000094d */ /* 0x000fea0003800000 */
[----:B------:R-:W1:Y:S01]  /*0320*/  LDC.64 R6, c[0x0][0x3b0] ;  /* 0x0000ec00ff067b82 */ /* 0x000e620000000a00 */
[----:B------:R-:W2:Y:S07]  /*0330*/  LDCU.64 UR6, c[0x0][0x3d8] ;  /* 0x00007b00ff0677ac */ /* 0x000eae0008000a00 */
[----:B------:R-:W3:Y:S01]  /*0340*/  LDC R3, c[0x0][0x3bc] ;  /* 0x0000ef00ff037b82 */ /* 0x000ee20000000800 */
[----:B--2---:R-:W-:-:S04]  /*0350*/  ISETP.NE.U32.AND P0, PT, RZ, UR6, PT ;  /* 0x00000006ff007c0c */ /* 0x004fc8000bf05070 */
[----:B------:R-:W-:Y:S02]  /*0360*/  ISETP.NE.AND.EX P0, PT, RZ, UR7, PT, P0 ;  /* 0x00000007ff007c0c */ /* 0x000fe4000bf05300 */
[----:B-1----:R-:W-:-:S04]  /*0370*/  ISETP.NE.U32.AND P1, PT, R6, RZ, PT ;  /* 0x000000ff0600720c */ /* 0x002fc80003f25070 */
[----:B------:R-:W-:-:S04]  /*0380*/  ISETP.NE.AND.EX P0, PT, R7, RZ, P0, P1 ;  /* 0x000000ff0700720c */ /* 0x000fc80000705310 */
[----:B---3--:R-:W-:-:S13]  /*0390*/  ISETP.GT.AND P0, PT, R3, RZ, P0 ;  /* 0x000000ff0300720c */ /* 0x008fda0000704270 */
[----:B------:R-:W1:Y:S02]  /*03a0*/  @!P0 LDC.64 R6, c[0x0][0x3e0] ;  /* 0x0000f800ff068b82 */ /* 0x000e640000000a00 */
[----:B-1----:R-:W-:-:S05]  /*03b0*/  @!P0 IMAD.WIDE R6, R0, 0x4, R6 ;  /* 0x0000000400068825 */ /* 0x002fca00078e0206 */
[----:B------:R1:W-:Y:S01]  /*03c0*/  @!P0 STG.E desc[UR4][R6.64], RZ ;  /* 0x000000ff06008986 */ /* 0x0003e2000c101904 */
[----:B------:R-:W-:Y:S05]  /*03d0*/  @!P0 EXIT ;  /* 0x000000000000894d */ /* 0x000fea0003800000 */
[----:B------:R-:W2:Y:S01]  /*03e0*/  LDC.64 R10, c[0x0][0x3d8] ;  /* 0x0000f600ff0a7b82 */ /* 0x000ea20000000a00 */
[----:B------:R-:W-:Y:S01]  /*03f0*/  BSSY.RECONVERGENT B0, `(.L_x_0) ;  /* 0x0000015000007945 */ /* 0x000fe20003800200 */
[----:B------:R-:W-:Y:S01]  /*0400*/  IMAD R3, R0, R3, RZ ;  /* 0x0000000300037224 */ /* 0x000fe200078e02ff */
[----:B------:R-:W3:Y:S01]  /*0410*/  LDCU UR8, c[0x0][0x3bc] ;  /* 0x00007780ff0877ac */ /* 0x000ee20008000800 */
[----:B------:R-:W-:Y:S01]  /*0420*/  IMAD.MOV.U32 R12, RZ, RZ, RZ ;  /* 0x000000ffff0c7224 */ /* 0x000fe200078e00ff */
[----:B------:R-:W4:Y:S06]  /*0430*/  LDCU.64 UR6, c[0x0][0x3b0] ;  /* 0x00007600ff0677ac */ /* 0x000f2c0008000a00 */
.L_x_2:
[----:B0-----:R-:W-:Y:S01]  /*0440*/  IADD3 R9, P0, PT, R3, R12, RZ ;  /* 0x0000000c03097210 */ /* 0x001fe20007f1e0ff */
[----:B-12---:R-:W-:-:S03]  /*0450*/  IMAD.WIDE.U32 R6, R12, 0x4, R10 ;  /* 0x000000040c067825 */ /* 0x006fc600078e000a */
[----:B------:R-:W-:Y:S02]  /*0460*/  LEA.HI.X.SX32 R14, R3, RZ, 0x1, P0 ;  /* 0x000000ff030e7211 */ /* 0x000fe400000f0eff */
[C---:B----4-:R-:W-:Y:S01]  /*0470*/  LEA R8, P0, R9.reuse, UR6, 0x2 ;  /* 0x0000000609087c11 */ /* 0x050fe2000f8010ff */
[----:B------:R-:W2:Y:S03]  /*0480*/  LDG.E R7, desc[UR4][R6.64] ;  /* 0x0000000406077981 */ /* 0x000ea6000c1e1900 */
[----:B------:R-:W-:-:S05]  /*0490*/  LEA.HI.X R9, R9, UR7, R14, 0x2, P0 ;  /* 0x0000000709097c11 */ /* 0x000fca00080f140e */
[----:B------:R-:W2:Y:S02]  /*04a0*/  LDG.E R8, desc[UR4][R8.64] ;  /* 0x0000000408087981 */ /* 0x000ea4000c1e1900 */
[----:B--2---:R-:W-:-:S13]  /*04b0*/  LOP3.LUT P0, RZ, R7, R8, RZ, 0xc0, !PT ;  /* 0x0000000807ff7212 */ /* 0x004fda000780c0ff */
[----:B------:R-:W-:Y:S05]  /*04c0*/  @P0 BRA `(.L_x_1) ;  /* 0x00000000001c0947 */ /* 0x000fea0003800000 */
[----:B------:R-:W-:-:S05]  /*04d0*/  VIADD R12, R12, 0x1 ;  /* 0x000000010c0c7836 */ /* 0x000fca0000000000 */
[----:B---3--:R-:W-:-:S13]  /*04e0*/  ISETP.NE.AND P0, PT, R12, UR8, PT ;  /* 0x000000080c007c0c */ /* 0x008fda000bf05270 */
[----:B------:R-:W-:Y:S05]  /*04f0*/  @P0 BRA `(.L_x_2) ;  /* 0xfffffffc00d00947 */ /* 0x000fea000383ffff */
[----:B------:R-:W0:Y:S02]  /*0500*/  LDC.64 R2, c[0x0][0x3e0] ;  /* 0x0000f800ff027b82 */ /* 0x000e240000000a00 */
[----:B0-----:R-:W-:-:S05]  /*0510*/  IMAD.WIDE R2, R0, 0x4, R2 ;  /* 0x0000000400027825 */ /* 0x001fca00078e0202 */
[----:B------:R-:W-:Y:S01]  /*0520*/  STG.E desc[UR4][R2.64], RZ ;  /* 0x000000ff02007986 */ /* 0x000fe2000c101904 */
[----:B------:R-:W-:Y:S05]  /*0530*/  EXIT ;  /* 0x000000000000794d */ /* 0x000fea0003800000 */
.L_x_1:
[----:B---3--:R-:W-:Y:S05]  /*0540*/  BSYNC.RECONVERGENT B0 ;  /* 0x0000000000007941 */ /* 0x008fea0003800200 */
.L_x_0:
[----:B------:R-:W0:Y:S08]  /*0550*/  LDC.64 R8, c[0x0][0x3a8] ;  /* 0x0000ea00ff087b82 */ /* 0x000e300000000a00 */
[----:B------:R-:W1:Y:S08]  /*0560*/  LDC.64 R6, c[0x0][0x3a0] ;  /* 0x0000e800ff067b82 */ /* 0x000e700000000a00 */
[----:B------:R-:W2:Y:S01]  /*0570*/  LDC R14, c[0x0][0x3d4] ;  /* 0x0000f500ff0e7b82 */ /* 0x000ea20000000800 */
[----:B0-----:R-:W-:-:S05]  /*0580*/  IMAD.WIDE R8, R0, 0x4, R8 ;  /* 0x0000000400087825 */ /* 0x001fca00078e0208 */
[----:B------:R-:W2:Y:S01]  /*0590*/  LDG.E R3, desc[UR4][R8.64] ;  /* 0x0000000408037981 */ /* 0x000ea2000c1e1900 */
[----:B-1----:R-:W-:-:S06]  /*05a0*/  IMAD.WIDE R6, R0, 0x4, R6 ;  /* 0x0000000400067825 */ /* 0x002fcc00078e0206 */
[----:B------:R0:W5:Y:S01]  /*05b0*/  LDG.E R6, desc[UR4][R6.64] ;  /* 0x0000000406067981 */ /* 0x000162000c1e1900 */
[----:B------:R-:W-:Y:S01]  /*05c0*/  BSSY.RECONVERGENT B0, `(.L_x_3) ;  /* 0x000001f000007945 */ /* 0x000fe20003800200 */
[----:B--2---:R-:W-:-:S04]  /*05d0*/  VIMNMX R10, PT, PT, R3, R14, PT ;  /* 0x0000000e030a7248 */ /* 0x004fc80003fe0100 */
[----:B------:R-:W-:-:S13]  /*05e0*/  ISETP.GE.AND P0, PT, R10, 0x1, PT ;  /* 0x000000010a00780c */ /* 0x000fda0003f06270 */
[----:B0-----:R-:W-:Y:S05]  /*05f0*/  @!P0 BRA `(.L_x_4) ;  /* 0x00000000006c8947 */ /* 0x001fea0003800000 */
[----:B------:R-:W0:Y:S01]  /*0600*/  LDC R11, c[0x0][0x3d0] ;  /* 0x0000f400ff0b7b82 */ /* 0x000e220000000800 */
[----:B------:R-:W0:Y:S01]  /*0610*/  LDCU UR9, c[0x0][0x3c8] ;  /* 0x00007900ff0977ac */ /* 0x000e220008000800 */
[----:B-----5:R-:W-:-:S04]  /*0620*/  VIMNMX R7, PT, PT, R6, R3, !PT ;  /* 0x0000000306077248 */ /* 0x020fc80007fe0100 */
[----:B------:R-:W-:-:S04]  /*0630*/  ISETP.GE.AND P0, PT, R7, R2, PT ;  /* 0x000000020700720c */ /* 0x000fc80003f06270 */
[----:B0-----:R-:W-:-:S04]  /*0640*/  ISETP.LT.AND P0, PT, R11, UR9, !P0 ;  /* 0x000000090b007c0c */ /* 0x001fc8000c701270 */
[----:B------:R-:W-:-:S13]  /*0650*/  ISETP.LT.AND P0, PT, R14, UR9, P0 ;  /* 0x000000090e007c0c */ /* 0x000fda0008701270 */
[----:B------:R-:W0:Y:S02]  /*0660*/  @!P0 LDC.64 R8, c[0x0][0x3e0] ;  /* 0x0000f800ff088b82 */ /* 0x000e240000000a00 */
[----:B0-----:R-:W-:-:S05]  /*0670*/  @!P0 IMAD.WIDE R8, R0, 0x4, R8 ;  /* 0x0000000400088825 */ /* 0x001fca00078e0208 */
[----:B------:R0:W-:Y:S01]  /*0680*/  @!P0 STG.E desc[UR4][R8.64], RZ ;  /* 0x000000ff08008986 */ /* 0x0001e2000c101904 */
[----:B------:R-:W-:Y:S05]  /*0690*/  @!P0 EXIT ;  /* 0x000000000000894d */ /* 0x000fea0003800000 */
[----:B------:R-:W1:Y:S01]  /*06a0*/  LDC.64 R12, c[0x0][0x3c0] ;  /* 0x0000f000ff0c7b82 */ /* 0x000e620000000a00 */
[----:B0-----:R-:W-:-:S06]  /*06b0*/  IMAD.WIDE R8, R6, 0x4, R4 ;  /* 0x0000000406087825 */ /* 0x001fcc00078e0204 */
[----:B------:R-:W2:Y:S01]  /*06c0*/  LDG.E R8, desc[UR4][R8.64] ;  /* 0x0000000408087981 */ /* 0x000ea2000c1e1900 */
[----:B-1----:R-:W-:-:S04]  /*06d0*/  IMAD.WIDE.U32 R14, R14, 0x4, R12 ;  /* 0x000000040e0e7825 */ /* 0x002fc800078e000c */
[----:B------:R-:W-:Y:S02]  /*06e0*/  IMAD.WIDE R12, R11, 0x4, R12 ;  /* 0x000000040b0c7825 */ /* 0x000fe400078e020c */
[----:B------:R-:W2:Y:S02]  /*06f0*/  LDG.E R15, desc[UR4][R14.64] ;  /* 0x000000040e0f7981 */ /* 0x000ea4000c1e1900 */
[----:B------:R-:W-:Y:S02]  /*0700*/  IMAD.WIDE.U32 R10, R3, 0x4, R4 ;  /* 0x00000004030a7825 */ /* 0x000fe400078e0004 */
[----:B------:R-:W3:Y:S04]  /*0710*/  LDG.E R13, desc[UR4][R12.64] ;  /* 0x000000040c0d7981 */ /* 0x000ee8000c1e1900 */
[----:B------:R-:W4:Y:S01]  /*0720*/  LDG.E R10, desc[UR4][R10.64] ;  /* 0x000000040a0a7981 */ /* 0x000f22000c1e1900 */
[----:B--2---:R-:W-:-:S04]  /*0730*/  ISETP.NE.AND P0, PT, R8, R15, PT ;  /* 0x0000000f0800720c */ /* 0x004fc80003f05270 */
[----:B---3--:R-:W-:-:S04]  /*0740*/  ISETP.NE.AND P0, PT, R8, R13, P0 ;  /* 0x0000000d0800720c */ /* 0x008fc80000705270 */
[----:B----4-:R-:W-:-:S04]  /*0750*/  ISETP.NE.AND P0, PT, R10, R13, P0 ;  /* 0x0000000d0a00720c */ /* 0x010fc80000705270 */
[----:B------:R-:W-:-:S13]  /*0760*/  ISETP.NE.AND P0, PT, R10, R15, P0 ;  /* 0x0000000f0a00720c */ /* 0x000fda0000705270 */
[----:B------:R-:W0:Y:S02]  /*0770*/  @!P0 LDC.64 R16, c[0x0][0x3e0] ;  /* 0x0000f800ff108b82 */ /* 0x000e240000000a00 */
[----:B0-----:R-:W-:-:S05]  /*0780*/  @!P0 IMAD.WIDE R16, R0, 0x4, R16 ;  /* 0x0000000400108825 */ /* 0x001fca00078e0210 */
[----:B------:R0:W-:Y:S01]  /*0790*/  @!P0 STG.E desc[UR4][R16.64], RZ ;  /* 0x000000ff10008986 */ /* 0x0001e2000c101904 */
[----:B------:R-:W-:Y:S05]  /*07a0*/  @!P0 EXIT ;  /* 0x000000000000894d */ /* 0x000fea0003800000 */
.L_x_4:
[----:B------:R-:W-:Y:S05]  /*07b0*/  BSYNC.RECONVERGENT B0 ;  /* 0x0000000000007941 */ /* 0x000fea0003800200 */
.L_x_3:
[----:B------:R-:W-:Y:S01]  /*07c0*/  BSSY.RECONVERGENT B0, `(.L_x_5) ;  /* 0x0000030000007945 */ /* 0x000fe20003800200 */
[----:B------:R-:W-:Y:S02]  /*07d0*/  IMAD.MOV.U32 R7, RZ, RZ, RZ ;  /* 0x000000ffff077224 */ /* 0x000fe400078e00ff */
[----:B------:R-:W-:-:S07]  /*07e0*/  IMAD.MOV.U32 R13, RZ, RZ, RZ ;  /* 0x000000ffff0d7224 */ /* 0x000fce00078e00ff */
.L_x_13:
[----:B------:R-:W-:Y:S01]  /*07f0*/  ISETP.GE.AND P0, PT, R7, R2, PT ;  /* 0x000000020700720c */ /* 0x000fe20003f06270 */
[----:B------:R-:W-:-:S12]  /*0800*/  BSSY.RECONVERGENT B1, `(.L_x_6) ;  /* 0x000000c000017945 */ /* 0x000fd80003800200 */
[----:B------:R-:W-:Y:S05]  /*0810*/  @P0 BRA `(.L_x_7) ;  /* 0x0000000000280947 */ /* 0x000fea0003800000 */
.L_x_8:
[C---:B-----5:R-:W-:Y:S02]  /*0820*/  ISETP.NE.AND P0, PT, R7.reuse, R6, PT ;  /* 0x000000060700720c */ /* 0x060fe40003f05270 */
[----:B------:R-:W-:Y:S02]  /*0830*/  ISETP.NE.AND P1, PT, R7, R3, PT ;  /* 0x000000030700720c */ /* 0x000fe40003f25270 */
[----:B------:R-:W-:Y:S02]  /*0840*/  ISETP.GT.AND P0, PT, R6, RZ, !P0 ;  /* 0x000000ff0600720c */ /* 0x000fe40004704270 */
[----:B------:R-:W-:-:S04]  /*0850*/  ISETP.GT.AND P1, PT, R3, RZ, !P1 ;  /* 0x000000ff0300720c */ /* 0x000fc80004f24270 */
[----:B------:R-:W-:-:S13]  /*0860*/  PLOP3.LUT P0, PT, P0, P1, PT, 0xf8, 0x8f ;  /* 0x00000000008f781c */ /* 0x000fda0000703f70 */
[----:B------:R-:W-:Y:S05]  /*0870*/  @!P0 BRA `(.L_x_7) ;  /* 0x0000000000108947 */ /* 0x000fea0003800000 */
[----:B------:R-:W-:-:S05]  /*0880*/  VIADD R7, R7, 0x1 ;  /* 0x0000000107077836 */ /* 0x000fca0000000000 */
[----:B------:R-:W-:-:S13]  /*0890*/  ISETP.NE.AND P0, PT, R7, R2, PT ;  /* 0x000000020700720c */ /* 0x000fda0003f05270 */
[----:B------:R-:W-:Y:S05]  /*08a0*/  @P0 BRA `(.L_x_8) ;  /* 0xfffffffc00dc0947 */ /* 0x000fea000383ffff */
[----:B------:R-:W-:-:S07]  /*08b0*/  IMAD.MOV.U32 R7, RZ, RZ, R2 ;  /* 0x000000ffff077224 */ /* 0x000fce00078e0002 */
.L_x_7:
[----:B------:R-:W-:Y:S05]  /*08c0*/  BSYNC.RECONVERGENT B1 ;  /* 0x0000000000017941 */ /* 0x000fea0003800200 */
.L_x_6:
[----:B------:R-:W1:Y:S01]  /*08d0*/  LDCU UR9, c[0x0][0x3c8] ;  /* 0x00007900ff0977ac */ /* 0x000e620008000800 */
[----:B------:R-:W-:Y:S01]  /*08e0*/  BSSY.RECONVERGENT B1, `(.L_x_9) ;  /* 0x0000010000017945 */ /* 0x000fe20003800200 */
[----:B-1----:R-:W-:-:S13]  /*08f0*/  ISETP.GE.AND P0, PT, R13, UR9, PT ;  /* 0x000000090d007c0c */ /* 0x002fda000bf06270 */
[----:B------:R-:W-:Y:S05]  /*0900*/  @P0 BRA `(.L_x_10) ;  /* 0x0000000000340947 */ /* 0x000fea0003800000 */
[----:B------:R-:W1:Y:S02]  /*0910*/  LDC R8, c[0x0][0x3c8] ;  /* 0x0000f200ff087b82 */ /* 0x000e640000000800 */
.L_x_11:
[----:B------:R-:W2:Y:S02]  /*0920*/  LDCU.64 UR10, c[0x0][0x3d0] ;  /* 0x00007a00ff0a77ac */ /* 0x000ea40008000a00 */
[C---:B--2---:R-:W-:Y:S02]  /*0930*/  ISETP.NE.AND P0, PT, R13.reuse, UR10, PT ;  /* 0x0000000a0d007c0c */ /* 0x044fe4000bf05270 */
[----:B------:R-:W-:Y:S02]  /*0940*/  ISETP.NE.AND P1, PT, R13, UR11, PT ;  /* 0x0000000b0d007c0c */ /* 0x000fe4000bf25270 */
[----:B------:R-:W-:Y:S02]  /*0950*/  ISETP.LT.AND P0, PT, RZ, UR10, !P0 ;  /* 0x0000000aff007c0c */ /* 0x000fe4000c701270 */
[----:B------:R-:W-:-:S04]  /*0960*/  ISETP.LT.AND P1, PT, RZ, UR11, !P1 ;  /* 0x0000000bff007c0c */ /* 0x000fc8000cf21270 */
[----:B------:R-:W-:-:S13]  /*0970*/  PLOP3.LUT P0, PT, P0, P1, PT, 0xf8, 0x8f ;  /* 0x00000000008f781c */ /* 0x000fda0000703f70 */
[----:B------:R-:W-:Y:S05]  /*0980*/  @!P0 BRA `(.L_x_10) ;  /* 0x0000000000148947 */ /* 0x000fea0003800000 */
[----:B------:R-:W2:Y:S01]  /*0990*/  LDCU UR9, c[0x0][0x3c8] ;  /* 0x00007900ff0977ac */ /* 0x000ea20008000800 */
[----:B------:R-:W-:-:S05]  /*09a0*/  VIADD R13, R13, 0x1 ;  /* 0x000000010d0d7836 */ /* 0x000fca0000000000 */
[----:B--2---:R-:W-:-:S13]  /*09b0*/  ISETP.NE.AND P0, PT, R13, UR9, PT ;  /* 0x000000090d007c0c */ /* 0x004fda000bf05270 */
[----:B------:R-:W-:Y:S05]  /*09c0*/  @P0 BRA `(.L_x_11) ;  /* 0xfffffffc00d40947 */ /* 0x000fea000383ffff */
[----:B-1----:R-:W-:-:S07]  /*09d0*/  IMAD.MOV.U32 R13, RZ, RZ, R8 ;  /* 0x000000ffff0d7224 */ /* 0x002fce00078e0008 */
.L_x_10:
[----:B------:R-:W-:Y:S05]  /*09e0*/  BSYNC.RECONVERGENT B1 ;  /* 0x0000000000017941 */ /* 0x000fea0003800200 */
.L_x_9:
[----:B------:R-:W2:Y:S02]  /*09f0*/  LDCU UR9, c[0x0][0x3c8] ;  /* 0x00007900ff0977ac */ /* 0x000ea40008000800 */
[----:B--2---:R-:W-:-:S04]  /*0a00*/  ISETP.GE.AND P0, PT, R13, UR9, PT ;  /* 0x000000090d007c0c */ /* 0x004fc8000bf06270 */
[----:B------:R-:W-:-:S13]  /*0a10*/  ISETP.LT.AND P0, PT, R7, R2, !P0 ;  /* 0x000000020700720c */ /* 0x000fda0004701270 */
[----:B------:R-:W-:Y:S05]  /*0a20*/  @!P0 BRA `(.L_x_12) ;  /* 0x0000000000388947 */ /* 0x000fea0003800000 */
[----:B------:R-:W2:Y:S01]  /*0a30*/  LDC.64 R10, c[0x0][0x3c0] ;  /* 0x0000f000ff0a7b82 */ /* 0x000ea20000000a00 */
[----:B-1----:R-:W-:-:S06]  /*0a40*/  IMAD.WIDE R8, R7, 0x4, R4 ;  /* 0x0000000407087825 */ /* 0x002fcc00078e0204 */
[----:B------:R-:W3:Y:S01]  /*0a50*/  LDG.E R8, desc[UR4][R8.64] ;  /* 0x0000000408087981 */ /* 0x000ee2000c1e1900 */
[----:B--2---:R-:W-:-:S06]  /*0a60*/  IMAD.WIDE R10, R13, 0x4, R10 ;  /* 0x000000040d0a7825 */ /* 0x004fcc00078e020a */
[----:B------:R-:W3:Y:S02]  /*0a70*/  LDG.E R11, desc[UR4][R10.64] ;  /* 0x000000040a0b7981 */ /* 0x000ee4000c1e1900 */
[----:B---3--:R-:W-:-:S13]  /*0a80*/  ISETP.NE.AND P0, PT, R8, R11, PT ;  /* 0x0000000b0800720c */ /* 0x008fda0003f05270 */
[----:B------:R-:W-:Y:S02]  /*0a90*/  @!P0 VIADD R7, R7, 0x1 ;  /* 0x0000000107078836 */ /* 0x000fe40000000000 */
[----:B------:R-:W-:Y:S01]  /*0aa0*/  @!P0 VIADD R13, R13, 0x1 ;  /* 0x000000010d0d8836 */ /* 0x000fe20000000000 */
[----:B------:R-:W-:Y:S06]  /*0ab0*/  @!P0 BRA `(.L_x_13) ;  /* 0xfffffffc004c8947 */ /* 0x000fec000383ffff */
[----:B------:R-:W-:Y:S05]  /*0ac0*/  BSYNC.RECONVERGENT B0 ;  /* 0x0000000000007941 */ /* 0x000fea0003800200 */
.L_x_5:
[----:B------:R-:W1:Y:S02]  /*0ad0*/  LDC.64 R2, c[0x0][0x3e0] ;  /* 0x0000f800ff027b82 */ /* 0x000e640000000a00 */
[----:B-1----:R-:W-:-:S05]  /*0ae0*/  IMAD.WIDE R2, R0, 0x4, R2 ;  /* 0x0000000400027825 */ /* 0x002fca00078e0202 */
[----:B------:R-:W-:Y:S01]  /*0af0*/  STG.E desc[UR4][R2.64], RZ ;  /* 0x000000ff02007986 */ /* 0x000fe2000c101904 */
[----:B------:R-:W-:Y:S05]  /*0b00*/  EXIT ;  /* 0x000000000000794d */ /* 0x000fea0003800000 */
.L_x_12:
[----:B------:R-:W-:Y:S01]  /*0b10*/  ISETP.GE.AND P0, PT, R7, R2, PT ;  /* 0x000000020700720c */ /* 0x000fe20003f06270 */
[----:B------:R-:W-:-:S12]  /*0b20*/  BSSY.RECONVERGENT B1, `(.L_x_14) ;  /* 0x000000c000017945 */ /* 0x000fd80003800200 */
[----:B------:R-:W-:Y:S05]  /*0b30*/  @P0 BRA `(.L_x_15) ;  /* 0x0000000000280947 */ /* 0x000fea0003800000 */
.L_x_16:
        /* <DEDUP_REMOVED lines=10> */
.L_x_15:
[----:B------:R-:W-:Y:S05]  /*0be0*/  BSYNC.RECONVERGENT B1 ;  /* 0x0000000000017941 */ /* 0x000fea0003800200 */
.L_x_14:
[----:B------:R-:W2:Y:S01]  /*0bf0*/  LDCU UR9, c[0x0][0x3c8] ;  /* 0x00007900ff0977ac */ /* 0x000ea20008000800 */
[----:B------:R-:W-:Y:S01]  /*0c00*/  BSSY.RECONVERGENT B1, `(.L_x_17) ;  /* 0x0000010000017945 */ /* 0x000fe20003800200 */
[----:B--2---:R-:W-:-:S13]  /*0c10*/  ISETP.GE.AND P0, PT, R13, UR9, PT ;  /* 0x000000090d007c0c */ /* 0x004fda000bf06270 */
[----:B------:R-:W-:Y:S05]  /*0c20*/  @P0 BRA `(.L_x_18) ;  /* 0x0000000000340947 */ /* 0x000fea0003800000 */
[----:B------:R-:W2:Y:S02]  /*0c30*/  LDC R3, c[0x0][0x3c8] ;  /* 0x0000f200ff037b82 */ /* 0x000ea40000000800 */
.L_x_19:
[----:B------:R-:W3:Y:S02]  /*0c40*/  LDCU.64 UR10, c[0x0][0x3d0] ;  /* 0x00007a00ff0a77ac */ /* 0x000ee40008000a00 */
[C---:B---3--:R-:W-:Y:S02]  /*0c50*/  ISETP.NE.AND P0, PT, R13.reuse, UR10, PT ;  /* 0x0000000a0d007c0c */ /* 0x048fe4000bf05270 */
[----:B------:R-:W-:Y:S02]  /*0c60*/  ISETP.NE.AND P1, PT, R13, UR11, PT ;  /* 0x0000000b0d007c0c */ /* 0x000fe4000bf25270 */
[----:B------:R-:W-:Y:S02]  /*0c70*/  ISETP.LT.AND P0, PT, RZ, UR10, !P0 ;  /* 0x0000000aff007c0c */ /* 0x000fe4000c701270 */
[----:B------:R-:W-:-:S04]  /*0c80*/  ISETP.LT.AND P1, PT, RZ, UR11, !P1 ;  /* 0x0000000bff007c0c */ /* 0x000fc8000cf21270 */
[----:B------:R-:W-:-:S13]  /*0c90*/  PLOP3.LUT P0, PT, P0, P1, PT, 0xf8, 0x8f ;  /* 0x00000000008f781c */ /* 0x000fda0000703f70 */
[----:B------:R-:W-:Y:S05]  /*0ca0*/  @!P0 BRA `(.L_x_18) ;  /* 0x0000000000148947 */ /* 0x000fea0003800000 */
[----:B------:R-:W3:Y:S01]  /*0cb0*/  LDCU UR9, c[0x0][0x3c8] ;  /* 0x00007900ff0977ac */ /* 0x000ee20008000800 */
[----:B------:R-:W-:-:S05]  /*0cc0*/  VIADD R13, R13, 0x1 ;  /* 0x000000010d0d7836 */ /* 0x000fca0000000000 */
[----:B---3--:R-:W-:-:S13]  /*0cd0*/  ISETP.NE.AND P0, PT, R13, UR9, PT ;  /* 0x000000090d007c0c */ /* 0x008fda000bf05270 */
[----:B------:R-:W-:Y:S05]  /*0ce0*/  @P0 BRA `(.L_x_19) ;  /* 0xfffffffc00d40947 */ /* 0x000fea000383ffff */
[----:B--2---:R-:W-:-:S07]  /*0cf0*/  IMAD.MOV.U32 R13, RZ, RZ, R3 ;  /* 0x000000ffff0d7224 */ /* 0x004fce00078e0003 */
.L_x_18:
[----:B------:R-:W-:Y:S05]  /*0d00*/  BSYNC.RECONVERGENT B1 ;  /* 0x0000000000017941 */ /* 0x000fea0003800200 */
.L_x_17:
[----:B------:R-:W3:Y:S02]  /*0d10*/  LDCU UR9, c[0x0][0x3c8] ;  /* 0x00007900ff0977ac */ /* 0x000ee40008000800 */
[----:B---3--:R-:W-:-:S04]  /*0d20*/  ISETP.NE.AND P0, PT, R13, UR9, PT ;  /* 0x000000090d007c0c */ /* 0x008fc8000bf05270 */
[----:B------:R-:W-:-:S13]  /*0d30*/  ISETP.EQ.AND P0, PT, R7, R2, !P0 ;  /* 0x000000020700720c */ /* 0x000fda0004702270 */
[----:B--2---:R-:W2:Y:S02]  /*0d40*/  @!P0 LDC.64 R2, c[0x0][0x3e0] ;  /* 0x0000f800ff028b82 */ /* 0x004ea40000000a00 */
[----:B--2---:R-:W-:-:S05]  /*0d50*/  @!P0 IMAD.WIDE R2, R0, 0x4, R2 ;  /* 0x0000000400028825 */ /* 0x004fca00078e0202 */
[----:B------:R2:W-:Y:S01]  /*0d60*/  @!P0 STG.E desc[UR4][R2.64], RZ ;  /* 0x000000ff02008986 */ /* 0x0005e2000c101904 */
[----:B------:R-:W-:Y:S05]  /*0d70*/  @!P0 EXIT ;  /* 0x000000000000894d */ /* 0x000fea0003800000 */
[----:B--2---:R-:W2:Y:S01]  /*0d80*/  LDC.64 R2, c[0x0][0x3e0] ;  /* 0x0000f800ff027b82 */ /* 0x004ea20000000a00 */
[----:B------:R-:W-:Y:S02]  /*0d90*/  IMAD.MOV.U32 R5, RZ, RZ, 0x1 ;  /* 0x00000001ff057424 */ /* 0x000fe400078e00ff */
[----:B--2---:R-:W-:-:S05]  /*0da0*/  IMAD.WIDE R2, R0, 0x4, R2 ;  /* 0x0000000400027825 */ /* 0x004fca00078e0202 */
[----:B------:R-:W-:Y:S01]  /*0db0*/  STG.E desc[UR4][R2.64], R5 ;  /* 0x0000000502007986 */ /* 0x000fe2000c101904 */
[----:B------:R-:W-:Y:S05]  /*0dc0*/  EXIT ;  /* 0x000000000000794d */ /* 0x000fea0003800000 */
.L_x_20:
[----:B------:R-:W-:-:S00]  /*0dd0*/  BRA `(.L_x_20) ;  /* 0xfffffffc00fc7947 */ /* 0x000fc0000383ffff */
[----:B------:R-:W-:-:S00]  /*0de0*/  NOP ;  /* 0x0000000000007918 */ /* 0x000fc00000000000 */
        /* <DEDUP_REMOVED lines=9> */
.L_x_21:


//--------------------- .nv.shared.reserved.0     --------------------------
	.section	.nv.shared.reserved.0,"aw",@nobits
	.weak		__nv_reservedSMEM_offset_0_alias
	.size		__nv_reservedSMEM_offset_0_alias, 0, 64
	.other		__nv_reservedSMEM_offset_0_alias,@"STO_CUDA_RESERVED_SHARED STV_DEFAULT"
__nv_reservedSMEM_offset_0_alias:
	.zero		0
	.zero		64


//--------------------- .nv.constant0.FxchCudaCompareKernel --------------------------
	.section	.nv.constant0.FxchCudaCompareKernel,"a",@progbits
	.sectionflags	@""
	.align	4
.nv.constant0.FxchCudaCompareKernel:
	.zero		1000


//--------------------- SYMBOLS --------------------------

	.type		.nv.reservedSmem.offset0,@object
	.size		.nv.reservedSmem.offset0,0x4
